//
// Generated by NVIDIA NVVM Compiler
//
// Compiler Build ID: CL-36424714
// Cuda compilation tools, release 13.0, V13.0.88
// Based on NVVM 20.0.0
//

.version 9.0
.target sm_100
.address_size 64

	// .globl	_Z11invertImageP5PixeliPi

.visible .entry _Z11invertImageP5PixeliPi(
	.param .u64 .ptr .align 1 _Z11invertImageP5PixeliPi_param_0,
	.param .u32 _Z11invertImageP5PixeliPi_param_1,
	.param .u64 .ptr .align 1 _Z11invertImageP5PixeliPi_param_2
)
{
	.reg .pred 	%p<2>;
	.reg .b16 	%rs<7>;
	.reg .b32 	%r<6>;
	.reg .b64 	%rd<9>;

	ld.param.u64 	%rd1, [_Z11invertImageP5PixeliPi_param_0];
	ld.param.u32 	%r2, [_Z11invertImageP5PixeliPi_param_1];
	ld.param.u64 	%rd2, [_Z11invertImageP5PixeliPi_param_2];
	cvta.to.global.u64 	%rd3, %rd2;
	mov.u32 	%r3, %ntid.x;
	mov.u32 	%r4, %ctaid.x;
	mov.u32 	%r5, %tid.x;
	mad.lo.s32 	%r1, %r3, %r4, %r5;
	mul.wide.s32 	%rd4, %r1, 4;
	add.s64 	%rd5, %rd3, %rd4;
	st.global.u32 	[%rd5], %r5;
	setp.ge.s32 	%p1, %r1, %r2;
	@%p1 bra 	$L__BB0_2;
	cvta.to.global.u64 	%rd6, %rd1;
	mul.wide.s32 	%rd7, %r1, 3;
	add.s64 	%rd8, %rd6, %rd7;
	ld.global.u8 	%rs1, [%rd8+2];
	not.b16 	%rs2, %rs1;
	st.global.u8 	[%rd8+2], %rs2;
	ld.global.u8 	%rs3, [%rd8+1];
	not.b16 	%rs4, %rs3;
	st.global.u8 	[%rd8+1], %rs4;
	ld.global.u8 	%rs5, [%rd8];
	not.b16 	%rs6, %rs5;
	st.global.u8 	[%rd8], %rs6;
$L__BB0_2:
	ret;

}


// ===== COMPILED SASS (sm_100) =====

	.target	sm_100

	.elftype	@"ET_EXEC"


//--------------------- .note.nv.tkinfo           --------------------------
	.section	.note.nv.tkinfo,"",@"SHT_NOTE"
	.sectionflags	@"SHF_NOTE_NV_TKINFO"
	.tkinfo
        /*0018*/ 	.word	0x00000002
        /*0030*/ 	.string	""
        /*0030*/ 	.string	"ptxas"
        /*0030*/ 	.string	"Cuda compilation tools, release 13.0, V13.0.88"
        /*0030*/ 	.string	"Build cuda_13.0.r13.0/compiler.36424714_0"
        /*0030*/ 	.string	"-arch sm_100 -m 64 "



//--------------------- .note.nv.cuinfo           --------------------------
	.section	.note.nv.cuinfo,"",@"SHT_NOTE"
	.sectionflags	@"SHF_NOTE_NV_CUINFO"
        /*0018*/ 	.short	0x0002
        /*001a*/ 	.short	0x0064
        /*001c*/ 	.short	0x0082
	.zero		2


//--------------------- .nv.info                  --------------------------
	.section	.nv.info,"",@"SHT_CUDA_INFO"
	.align	4


	//----- nvinfo : EIATTR_REGCOUNT
	.align		4
        /*0000*/ 	.byte	0x04, 0x2f
        /*0002*/ 	.short	(.L_1 - .L_0)
	.align		4
.L_0:
        /*0004*/ 	.word	index@(_Z11invertImageP5PixeliPi)
        /*0008*/ 	.word	0x0000000c


	//----- nvinfo : EIATTR_FRAME_SIZE
	.align		4
.L_1:
        /*000c*/ 	.byte	0x04, 0x11
        /*000e*/ 	.short	(.L_3 - .L_2)
	.align		4
.L_2:
        /*0010*/ 	.word	index@(_Z11invertImageP5PixeliPi)
        /*0014*/ 	.word	0x00000000


	//----- nvinfo : EIATTR_MIN_STACK_SIZE
	.align		4
.L_3:
        /*0018*/ 	.byte	0x04, 0x12
        /*001a*/ 	.short	(.L_5 - .L_4)
	.align		4
.L_4:
        /*001c*/ 	.word	index@(_Z11invertImageP5PixeliPi)
        /*0020*/ 	.word	0x00000000
.L_5:


//--------------------- .nv.compat                --------------------------
	.section	.nv.compat,"",@"SHT_CUDA_COMPAT_INFO"
	.align	4
        /*0000*/ 	.byte	0x02, 0x09, 0x00, 0x00, 0x02, 0x02, 0x01, 0x00, 0x02, 0x05, 0x05, 0x00, 0x03, 0x07, 0x01, 0x01
        /*0010*/ 	.byte	0x02, 0x03, 0x00, 0x00, 0x02, 0x06, 0x01, 0x00, 0x04, 0x0b, 0x08, 0x00, 0x09, 0x00, 0x00, 0x00
        /*0020*/ 	.byte	0x00, 0x00, 0x00, 0x00


//--------------------- .nv.info._Z11invertImageP5PixeliPi --------------------------
	.section	.nv.info._Z11invertImageP5PixeliPi,"",@"SHT_CUDA_INFO"
	.sectionflags	@""
	.align	4


	//----- nvinfo : EIATTR_CUDA_API_VERSION
	.align		4
        /*0000*/ 	.byte	0x04, 0x37
        /*0002*/ 	.short	(.L_7 - .L_6)
.L_6:
        /*0004*/ 	.word	0x00000082


	//----- nvinfo : EIATTR_KPARAM_INFO
	.align		4
.L_7:
        /*0008*/ 	.byte	0x04, 0x17
        /*000a*/ 	.short	(.L_9 - .L_8)
.L_8:
        /*000c*/ 	.word	0x00000000
        /*0010*/ 	.short	0x0002
        /*0012*/ 	.short	0x0010
        /*0014*/ 	.byte	0x00, 0xf5, 0x21, 0x00


	//----- nvinfo : EIATTR_KPARAM_INFO
	.align		4
.L_9:
        /*0018*/ 	.byte	0x04, 0x17
        /*001a*/ 	.short	(.L_11 - .L_10)
.L_10:
        /*001c*/ 	.word	0x00000000
        /*0020*/ 	.short	0x0001
        /*0022*/ 	.short	0x0008
        /*0024*/ 	.byte	0x00, 0xf0, 0x11, 0x00


	//----- nvinfo : EIATTR_KPARAM_INFO
	.align		4
.L_11:
        /*0028*/ 	.byte	0x04, 0x17
        /*002a*/ 	.short	(.L_13 - .L_12)
.L_12:
        /*002c*/ 	.word	0x00000000
        /*0030*/ 	.short	0x0000
        /*0032*/ 	.short	0x0000
        /*0034*/ 	.byte	0x00, 0xf5, 0x21, 0x00


	//----- nvinfo : EIATTR_SPARSE_MMA_MASK
	.align		4
.L_13:
        /*0038*/ 	.byte	0x03, 0x50
        /*003a*/ 	.short	0x0000


	//----- nvinfo : EIATTR_MAXREG_COUNT
	.align		4
        /*003c*/ 	.byte	0x03, 0x1b
        /*003e*/ 	.short	0x00ff


	//----- nvinfo : EIATTR_MERCURY_ISA_VERSION
	.align		4
        /*0040*/ 	.byte	0x03, 0x5f
        /*0042*/ 	.short	0x0101


	//----- nvinfo : EIATTR_VRC_CTA_INIT_COUNT
	.align		4
        /*0044*/ 	.byte	0x02, 0x4a
	.zero		1
	.zero		1


	//----- nvinfo : EIATTR_EXIT_INSTR_OFFSETS
	.align		4
        /*0048*/ 	.byte	0x04, 0x1c
        /*004a*/ 	.short	(.L_15 - .L_14)


	//   ....[0]....
.L_14:
        /*004c*/ 	.word	0x000000b0


	//   ....[1]....
        /*0050*/ 	.word	0x00000170


	//----- nvinfo : EIATTR_CBANK_PARAM_SIZE
	.align		4
.L_15:
        /*0054*/ 	.byte	0x03, 0x19
        /*0056*/ 	.short	0x0018


	//----- nvinfo : EIATTR_PARAM_CBANK
	.align		4
        /*0058*/ 	.byte	0x04, 0x0a
        /*005a*/ 	.short	(.L_17 - .L_16)
	.align		4
.L_16:
        /*005c*/ 	.word	index@(.nv.constant0._Z11invertImageP5PixeliPi)
        /*0060*/ 	.short	0x0380
        /*0062*/ 	.short	0x0018


	//----- nvinfo : EIATTR_SW_WAR
	.align		4
.L_17:
        /*0064*/ 	.byte	0x04, 0x36
        /*0066*/ 	.short	(.L_19 - .L_18)
.L_18:
        /*0068*/ 	.word	0x00000008
.L_19:


//--------------------- .nv.callgraph             --------------------------
	.section	.nv.callgraph,"",@"SHT_CUDA_CALLGRAPH"
	.align	4
	.sectionentsize	8
	.align		4
        /*0000*/ 	.word	0x00000000
	.align		4
        /*0004*/ 	.word	0xffffffff
	.align		4
        /*0008*/ 	.word	0x00000000
	.align		4
        /*000c*/ 	.word	0xfffffffe
	.align		4
        /*0010*/ 	.word	0x00000000
	.align		4
        /*0014*/ 	.word	0xfffffffd
	.align		4
        /*0018*/ 	.word	0x00000000
	.align		4
        /*001c*/ 	.word	0xfffffffc


//--------------------- .text._Z11invertImageP5PixeliPi --------------------------
	.section	.text._Z11invertImageP5PixeliPi,"ax",@progbits
	.align	128
        .global         _Z11invertImageP5PixeliPi
        .type           _Z11invertImageP5PixeliPi,@function
        .size           _Z11invertImageP5PixeliPi,(.L_x_1 - _Z11invertImageP5PixeliPi)
        .other          _Z11invertImageP5PixeliPi,@"STO_CUDA_ENTRY STV_DEFAULT"
_Z11invertImageP5PixeliPi:
.text._Z11invertImageP5PixeliPi:
[----:B------:R-:W-:Y:S01]  /*0000*/  LDC R1, c[0x0][0x37c] ;  /* 0x0000df00ff017b82 */ /* 0x000fe20000000800 */
[----:B------:R-:W0:Y:S01]  /*0010*/  S2R R5, SR_CTAID.X ;  /* 0x0000000000057919 */ /* 0x000e220000002500 */
[----:B------:R-:W0:Y:S06]  /*0020*/  LDCU UR6, c[0x0][0x360] ;  /* 0x00006c00ff0677ac */ /* 0x000e2c0008000800 */
[----:B------:R-:W1:Y:S01]  /*0030*/  LDC.64 R2, c[0x0][0x390] ;  /* 0x0000e400ff027b82 */ /* 0x000e620000000a00 */
[----:B------:R-:W0:Y:S01]  /*0040*/  S2R R0, SR_TID.X ;  /* 0x0000000000007919 */ /* 0x000e220000002100 */
[----:B------:R-:W2:Y:S01]  /*0050*/  LDCU UR7, c[0x0][0x388] ;  /* 0x00007100ff0777ac */ /* 0x000ea20008000800 */
[----:B------:R-:W3:Y:S01]  /*0060*/  LDCU.64 UR4, c[0x0][0x358] ;  /* 0x00006b00ff0477ac */ /* 0x000ee20008000a00 */
[----:B0-----:R-:W-:-:S04]  /*0070*/  IMAD R5, R5, UR6, R0 ;  /* 0x0000000605057c24 */ /* 0x001fc8000f8e0200 */
[C---:B-1----:R-:W-:Y:S01]  /*0080*/  IMAD.WIDE R2, R5.reuse, 0x4, R2 ;  /* 0x0000000405027825 */ /* 0x042fe200078e0202 */
[----:B--2---:R-:W-:-:S04]  /*0090*/  ISETP.GE.AND P0, PT, R5, UR7, PT ;  /* 0x0000000705007c0c */ /* 0x004fc8000bf06270 */
[----:B---3--:R0:W-:Y:S09]  /*00a0*/  STG.E desc[UR4][R2.64], R0 ;  /* 0x0000000002007986 */ /* 0x0081f2000c101904 */
[----:B------:R-:W-:Y:S05]  /*00b0*/  @P0 EXIT ;  /* 0x000000000000094d */ /* 0x000fea0003800000 */
[----:B0-----:R-:W0:Y:S02]  /*00c0*/  LDC.64 R2, c[0x0][0x380] ;  /* 0x0000e000ff027b82 */ /* 0x001e240000000a00 */
[----:B0-----:R-:W-:-:S05]  /*00d0*/  IMAD.WIDE R2, R5, 0x3, R2 ;  /* 0x0000000305027825 */ /* 0x001fca00078e0202 */
[----:B------:R-:W2:Y:S04]  /*00e0*/  LDG.E.U8 R0, desc[UR4][R2.64+0x2] ;  /* 0x0000020402007981 */ /* 0x000ea8000c1e1100 */
[----:B------:R-:W3:Y:S04]  /*00f0*/  LDG.E.U8 R4, desc[UR4][R2.64+0x1] ;  /* 0x0000010402047981 */ /* 0x000ee8000c1e1100 */
[----:B------:R-:W4:Y:S01]  /*0100*/  LDG.E.U8 R6, desc[UR4][R2.64] ;  /* 0x0000000402067981 */ /* 0x000f22000c1e1100 */
[----:B--2---:R-:W-:Y:S02]  /*0110*/  LOP3.LUT R5, RZ, R0, RZ, 0x33, !PT ;  /* 0x00000000ff057212 */ /* 0x004fe400078e33ff */
[----:B---3--:R-:W-:-:S03]  /*0120*/  LOP3.LUT R7, RZ, R4, RZ, 0x33, !PT ;  /* 0x00000004ff077212 */ /* 0x008fc600078e33ff */
[----:B------:R-:W-:Y:S01]  /*0130*/  STG.E.U8 desc[UR4][R2.64+0x2], R5 ;  /* 0x0000020502007986 */ /* 0x000fe2000c101104 */
[----:B----4-:R-:W-:-:S03]  /*0140*/  LOP3.LUT R9, RZ, R6, RZ, 0x33, !PT ;  /* 0x00000006ff097212 */ /* 0x010fc600078e33ff */
[----:B------:R-:W-:Y:S04]  /*0150*/  STG.E.U8 desc[UR4][R2.64+0x1], R7 ;  /* 0x0000010702007986 */ /* 0x000fe8000c101104 */
[----:B------:R-:W-:Y:S01]  /*0160*/  STG.E.U8 desc[UR4][R2.64], R9 ;  /* 0x0000000902007986 */ /* 0x000fe2000c101104 */
[----:B------:R-:W-:Y:S05]  /*0170*/  EXIT ;  /* 0x000000000000794d */ /* 0x000fea0003800000 */
.L_x_0:
[----:B------:R-:W-:-:S00]  /*0180*/  BRA `(.L_x_0) ;  /* 0xfffffffc00fc7947 */ /* 0x000fc0000383ffff */
[----:B------:R-:W-:-:S00]  /*0190*/  NOP ;  /* 0x0000000000007918 */ /* 0x000fc00000000000 */
        /* <DEDUP_REMOVED lines=14> */
.L_x_1:


//--------------------- .nv.shared.reserved.0     --------------------------
	.section	.nv.shared.reserved.0,"aw",@nobits
	.weak		__nv_reservedSMEM_offset_0_alias
	.size		__nv_reservedSMEM_offset_0_alias, 0, 64
	.other		__nv_reservedSMEM_offset_0_alias,@"STO_CUDA_RESERVED_SHARED STV_DEFAULT"
__nv_reservedSMEM_offset_0_alias:
	.zero		0
	.zero		64


//--------------------- .nv.constant0._Z11invertImageP5PixeliPi --------------------------
	.section	.nv.constant0._Z11invertImageP5PixeliPi,"a",@progbits
	.sectionflags	@""
	.align	4
.nv.constant0._Z11invertImageP5PixeliPi:
	.zero		920


//--------------------- SYMBOLS --------------------------

	.type		.nv.reservedSmem.offset0,@object
	.size		.nv.reservedSmem.offset0,0x4
